	.headerflags	@"EF_CUDA_TEXMODE_UNIFIED EF_CUDA_64BIT_ADDRESS EF_CUDA_SM86 EF_CUDA_VIRTUAL_SM(EF_CUDA_SM86)"
	.elftype	@"ET_EXEC"


//--------------------- .nv.info                  --------------------------
	.section	.nv.info,"",@"SHT_CUDA_INFO"
	.align	4


	//----- nvinfo : EIATTR_REGCOUNT
	.align		4
        /*0000*/ 	.byte	0x04, 0x2f
        /*0002*/ 	.short	(.L_1 - .L_0)
	.align		4
.L_0:
        /*0004*/ 	.word	index@(triton_poi_fused_add_mul_8)
        /*0008*/ 	.word	0x0000001e


	//----- nvinfo : EIATTR_MIN_STACK_SIZE
	.align		4
.L_1:
        /*000c*/ 	.byte	0x04, 0x12
        /*000e*/ 	.short	(.L_3 - .L_2)
	.align		4
.L_2:
        /*0010*/ 	.word	index@(triton_poi_fused_add_mul_8)
        /*0014*/ 	.word	0x00000000


	//----- nvinfo : EIATTR_FRAME_SIZE
	.align		4
.L_3:
        /*0018*/ 	.byte	0x04, 0x11
        /*001a*/ 	.short	(.L_5 - .L_4)
	.align		4
.L_4:
        /*001c*/ 	.word	index@(triton_poi_fused_add_mul_8)
        /*0020*/ 	.word	0x00000000


	//----- nvinfo : EIATTR_MIN_STACK_SIZE
	.align		4
.L_5:
        /*0024*/ 	.byte	0x04, 0x12
        /*0026*/ 	.short	(.L_7 - .L_6)
	.align		4
.L_6:
        /*0028*/ 	.word	index@(triton_poi_fused_add_mul_8)
        /*002c*/ 	.word	0x00000000
.L_7:


//--------------------- .nv.info.triton_poi_fused_add_mul_8 --------------------------
	.section	.nv.info.triton_poi_fused_add_mul_8,"",@"SHT_CUDA_INFO"
	.sectionflags	@""
	.align	4


	//----- nvinfo : EIATTR_CUDA_API_VERSION
	.align		4
        /*0000*/ 	.byte	0x04, 0x37
        /*0002*/ 	.short	(.L_9 - .L_8)
.L_8:
        /*0004*/ 	.word	0x0000007c


	//----- nvinfo : EIATTR_SW2861232_WAR
	.align		4
.L_9:
        /*0008*/ 	.byte	0x01, 0x35
	.zero		2


	//----- nvinfo : EIATTR_PARAM_CBANK
	.align		4
        /*000c*/ 	.byte	0x04, 0x0a
        /*000e*/ 	.short	(.L_11 - .L_10)
	.align		4
.L_10:
        /*0010*/ 	.word	index@(.nv.constant0.triton_poi_fused_add_mul_8)
        /*0014*/ 	.short	0x0160
        /*0016*/ 	.short	0x0058


	//----- nvinfo : EIATTR_CBANK_PARAM_SIZE
	.align		4
.L_11:
        /*0018*/ 	.byte	0x03, 0x19
        /*001a*/ 	.short	0x0058


	//----- nvinfo : EIATTR_KPARAM_INFO
	.align		4
        /*001c*/ 	.byte	0x04, 0x17
        /*001e*/ 	.short	(.L_13 - .L_12)
.L_12:
        /*0020*/ 	.word	0x00000000
        /*0024*/ 	.short	0x000a
        /*0026*/ 	.short	0x0050
        /*0028*/ 	.byte	0x00, 0xf4, 0x21, 0x00


	//----- nvinfo : EIATTR_KPARAM_INFO
	.align		4
.L_13:
        /*002c*/ 	.byte	0x04, 0x17
        /*002e*/ 	.short	(.L_15 - .L_14)
.L_14:
        /*0030*/ 	.word	0x00000000
        /*0034*/ 	.short	0x0009
        /*0036*/ 	.short	0x0048
        /*0038*/ 	.byte	0x00, 0xf0, 0x11, 0x00


	//----- nvinfo : EIATTR_KPARAM_INFO
	.align		4
.L_15:
        /*003c*/ 	.byte	0x04, 0x17
        /*003e*/ 	.short	(.L_17 - .L_16)
.L_16:
        /*0040*/ 	.word	0x00000000
        /*0044*/ 	.short	0x0008
        /*0046*/ 	.short	0x0040
        /*0048*/ 	.byte	0x00, 0xf4, 0x21, 0x00


	//----- nvinfo : EIATTR_KPARAM_INFO
	.align		4
.L_17:
        /*004c*/ 	.byte	0x04, 0x17
        /*004e*/ 	.short	(.L_19 - .L_18)
.L_18:
        /*0050*/ 	.word	0x00000000
        /*0054*/ 	.short	0x0007
        /*0056*/ 	.short	0x0038
        /*0058*/ 	.byte	0x00, 0xf4, 0x21, 0x00


	//----- nvinfo : EIATTR_KPARAM_INFO
	.align		4
.L_19:
        /*005c*/ 	.byte	0x04, 0x17
        /*005e*/ 	.short	(.L_21 - .L_20)
.L_20:
        /*0060*/ 	.word	0x00000000
        /*0064*/ 	.short	0x0006
        /*0066*/ 	.short	0x0030
        /*0068*/ 	.byte	0x00, 0xf4, 0x21, 0x00


	//----- nvinfo : EIATTR_KPARAM_INFO
	.align		4
.L_21:
        /*006c*/ 	.byte	0x04, 0x17
        /*006e*/ 	.short	(.L_23 - .L_22)
.L_22:
        /*0070*/ 	.word	0x00000000
        /*0074*/ 	.short	0x0005
        /*0076*/ 	.short	0x0028
        /*0078*/ 	.byte	0x00, 0xf4, 0x21, 0x00


	//----- nvinfo : EIATTR_KPARAM_INFO
	.align		4
.L_23:
        /*007c*/ 	.byte	0x04, 0x17
        /*007e*/ 	.short	(.L_25 - .L_24)
.L_24:
        /*0080*/ 	.word	0x00000000
        /*0084*/ 	.short	0x0004
        /*0086*/ 	.short	0x0020
        /*0088*/ 	.byte	0x00, 0xf4, 0x21, 0x00


	//----- nvinfo : EIATTR_KPARAM_INFO
	.align		4
.L_25:
        /*008c*/ 	.byte	0x04, 0x17
        /*008e*/ 	.short	(.L_27 - .L_26)
.L_26:
        /*0090*/ 	.word	0x00000000
        /*0094*/ 	.short	0x0003
        /*0096*/ 	.short	0x0018
        /*0098*/ 	.byte	0x00, 0xf4, 0x21, 0x00


	//----- nvinfo : EIATTR_KPARAM_INFO
	.align		4
.L_27:
        /*009c*/ 	.byte	0x04, 0x17
        /*009e*/ 	.short	(.L_29 - .L_28)
.L_28:
        /*00a0*/ 	.word	0x00000000
        /*00a4*/ 	.short	0x0002
        /*00a6*/ 	.short	0x0010
        /*00a8*/ 	.byte	0x00, 0xf4, 0x21, 0x00


	//----- nvinfo : EIATTR_KPARAM_INFO
	.align		4
.L_29:
        /*00ac*/ 	.byte	0x04, 0x17
        /*00ae*/ 	.short	(.L_31 - .L_30)
.L_30:
        /*00b0*/ 	.word	0x00000000
        /*00b4*/ 	.short	0x0001
        /*00b6*/ 	.short	0x0008
        /*00b8*/ 	.byte	0x00, 0xf4, 0x21, 0x00


	//----- nvinfo : EIATTR_KPARAM_INFO
	.align		4
.L_31:
        /*00bc*/ 	.byte	0x04, 0x17
        /*00be*/ 	.short	(.L_33 - .L_32)
.L_32:
        /*00c0*/ 	.word	0x00000000
        /*00c4*/ 	.short	0x0000
        /*00c6*/ 	.short	0x0000
        /*00c8*/ 	.byte	0x00, 0xf4, 0x21, 0x00


	//----- nvinfo : EIATTR_MAXREG_COUNT
	.align		4
.L_33:
        /*00cc*/ 	.byte	0x03, 0x1b
        /*00ce*/ 	.short	0x00ff


	//----- nvinfo : EIATTR_EXIT_INSTR_OFFSETS
	.align		4
        /*00d0*/ 	.byte	0x04, 0x1c
        /*00d2*/ 	.short	(.L_35 - .L_34)


	//   ....[0]....
.L_34:
        /*00d4*/ 	.word	0x000006d0


	//----- nvinfo : EIATTR_REQNTID
	.align		4
.L_35:
        /*00d8*/ 	.byte	0x04, 0x10
        /*00da*/ 	.short	(.L_37 - .L_36)
.L_36:
        /*00dc*/ 	.word	0x00000080
        /*00e0*/ 	.word	0x00000001
        /*00e4*/ 	.word	0x00000001
.L_37:


//--------------------- .nv.callgraph             --------------------------
	.section	.nv.callgraph,"",@"SHT_CUDA_CALLGRAPH"
	.align	4
	.sectionentsize	8
	.align		4
        /*0000*/ 	.word	0x00000000
	.align		4
        /*0004*/ 	.word	0xffffffff
	.align		4
        /*0008*/ 	.word	0x00000000
	.align		4
        /*000c*/ 	.word	0xfffffffe
	.align		4
        /*0010*/ 	.word	0x00000000
	.align		4
        /*0014*/ 	.word	0xfffffffd
	.align		4
        /*0018*/ 	.word	0x00000000
	.align		4
        /*001c*/ 	.word	0xfffffffc


//--------------------- .nv.rel.action            --------------------------
	.section	.nv.rel.action,"",@"SHT_CUDA_RELOCINFO"
	.align	8
	.sectionentsize	8
        /*0000*/ 	.byte	0x73, 0x00, 0x00, 0x00, 0x00, 0x00, 0x00, 0x00, 0x00, 0x00, 0x00, 0x11, 0x25, 0x00, 0x05, 0x36


//--------------------- .nv.constant0.triton_poi_fused_add_mul_8 --------------------------
	.section	.nv.constant0.triton_poi_fused_add_mul_8,"a",@progbits
	.sectionflags	@""
	.align	4
.nv.constant0.triton_poi_fused_add_mul_8:
	.zero		440


//--------------------- .text.triton_poi_fused_add_mul_8 --------------------------
	.section	.text.triton_poi_fused_add_mul_8,"ax",@progbits
	.sectioninfo	@"SHI_REGISTERS=30"
	.align	128
        .global         triton_poi_fused_add_mul_8
        .type           triton_poi_fused_add_mul_8,@function
        .size           triton_poi_fused_add_mul_8,(.L_x_1 - triton_poi_fused_add_mul_8)
        .other          triton_poi_fused_add_mul_8,@"STO_CUDA_ENTRY STV_DEFAULT"
triton_poi_fused_add_mul_8:
.text.triton_poi_fused_add_mul_8:
[----:B------:R-:W-:Y:S02]  /*0000*/  IMAD.MOV.U32 R1, RZ, RZ, c[0x0][0x28] ;  /* 0x00000a00ff017624 */ /* 0x000fe400078e00ff */
[----:B------:R-:W0:Y:S01]  /*0010*/  S2R R0, SR_TID.X ;  /* 0x0000000000007919 */ /* 0x000e220000002100 */
[----:B------:R-:W-:-:S03]  /*0020*/  ULDC.64 UR4, c[0x0][0x118] ;  /* 0x0000460000047ab9 */ /* 0x000fc60000000a00 */
[----:B------:R-:W1:Y:S01]  /*0030*/  S2R R15, SR_CTAID.X ;  /* 0x00000000000f7919 */ /* 0x000e620000002500 */
[----:B0-----:R-:W-:-:S05]  /*0040*/  IMAD.SHL.U32 R0, R0, 0x4, RZ ;  /* 0x0000000400007824 */ /* 0x001fca00078e00ff */
[----:B------:R-:W-:-:S04]  /*0050*/  LOP3.LUT R0, R0, 0x1fc, RZ, 0xc0, !PT ;  /* 0x000001fc00007812 */ /* 0x000fc800078ec0ff */
[----:B-1----:R-:W-:Y:S01]  /*0060*/  LEA R15, R15, R0, 0x9 ;  /* 0x000000000f0f7211 */ /* 0x002fe200078e48ff */
[----:B------:R-:W-:-:S04]  /*0070*/  IMAD.MOV.U32 R0, RZ, RZ, 0x2 ;  /* 0x00000002ff007424 */ /* 0x000fc800078e00ff */
[----:B------:R-:W-:-:S05]  /*0080*/  IMAD.HI R2, R15, 0x2aaaaaab, RZ ;  /* 0x2aaaaaab0f027827 */ /* 0x000fca00078e02ff */
[----:B------:R-:W-:-:S04]  /*0090*/  SHF.R.U32.HI R3, RZ, 0x1f, R2 ;  /* 0x0000001fff037819 */ /* 0x000fc80000011602 */
[----:B------:R-:W-:-:S05]  /*00a0*/  LEA.HI.SX32 R5, R2, R3, 0x17 ;  /* 0x0000000302057211 */ /* 0x000fca00078fbaff */
[----:B------:R-:W-:-:S05]  /*00b0*/  IMAD.WIDE R2, R5, R0, c[0x0][0x180] ;  /* 0x0000600005027625 */ /* 0x000fca00078e0200 */
[----:B------:R0:W2:Y:S01]  /*00c0*/  LDG.E.EL.U16 R14, [R2.64] ;  /* 0x00000004020e7981 */ /* 0x0000a2000c2e1500 */
[----:B------:R-:W-:-:S06]  /*00d0*/  IMAD.WIDE R20, R5, R0, c[0x0][0x188] ;  /* 0x0000620005147625 */ /* 0x000fcc00078e0200 */
[----:B------:R1:W3:Y:S01]  /*00e0*/  LDG.E.EL.U16 R20, [R20.64] ;  /* 0x0000000414147981 */ /* 0x0002e2000c2e1500 */
[----:B------:R-:W-:Y:S02]  /*00f0*/  IMAD R13, R5, -0xc00, R15 ;  /* 0xfffff400050d7824 */ /* 0x000fe400078e020f */
[----:B------:R-:W-:-:S03]  /*0100*/  IMAD.MOV.U32 R8, RZ, RZ, 0x4 ;  /* 0x00000004ff087424 */ /* 0x000fc600078e00ff */
[----:B------:R-:W-:-:S05]  /*0110*/  IADD3 R5, R13, 0x1800, RZ ;  /* 0x000018000d057810 */ /* 0x000fca0007ffe0ff */
[----:B------:R-:W-:-:S04]  /*0120*/  IMAD.WIDE.U32 R16, R5, R0, c[0x0][0x170] ;  /* 0x00005c0005107625 */ /* 0x000fc800078e0000 */
[-C--:B------:R-:W-:Y:S02]  /*0130*/  IMAD.WIDE.U32 R4, R5, R8.reuse, c[0x0][0x168] ;  /* 0x00005a0005047625 */ /* 0x080fe400078e0008 */
[----:B------:R-:W4:Y:S02]  /*0140*/  LDG.E.EL.64 R16, [R16.64] ;  /* 0x0000000410107981 */ /* 0x000f24000c2e1b00 */
[----:B------:R-:W-:Y:S02]  /*0150*/  IMAD.WIDE R8, R15, R8, c[0x0][0x178] ;  /* 0x00005e000f087625 */ /* 0x000fe400078e0208 */
[----:B------:R-:W5:Y:S02]  /*0160*/  LDG.E.EL.128 R4, [R4.64] ;  /* 0x0000000404047981 */ /* 0x000f64000c2e1d00 */
[CC--:B0-----:R-:W-:Y:S02]  /*0170*/  IMAD.WIDE R2, R13.reuse, R0.reuse, c[0x0][0x190] ;  /* 0x000064000d027625 */ /* 0x0c1fe400078e0200 */
[----:B------:R-:W5:Y:S02]  /*0180*/  LDG.E.128 R8, [R8.64] ;  /* 0x0000000408087981 */ /* 0x000f64000c1e1d00 */
[----:B------:R-:W-:-:S02]  /*0190*/  IMAD.WIDE R12, R13, R0, c[0x0][0x198] ;  /* 0x000066000d0c7625 */ /* 0x000fc400078e0200 */
[----:B------:R-:W5:Y:S02]  /*01a0*/  LDG.E.EL.64 R2, [R2.64] ;  /* 0x0000000402027981 */ /* 0x000f64000c2e1b00 */
[----:B------:R-:W-:Y:S02]  /*01b0*/  IMAD.WIDE R18, R15, R0, c[0x0][0x160] ;  /* 0x000058000f127625 */ /* 0x000fe400078e0200 */
[----:B------:R-:W5:Y:S04]  /*01c0*/  LDG.E.EL.64 R12, [R12.64] ;  /* 0x000000040c0c7981 */ /* 0x000f68000c2e1b00 */
[----:B------:R-:W5:Y:S01]  /*01d0*/  LDG.E.64 R18, [R18.64] ;  /* 0x0000000412127981 */ /* 0x000f62000c1e1b00 */
[C---:B--2---:R-:W-:Y:S01]  /*01e0*/  SHF.L.U32 R22, R14.reuse, 0x10, RZ ;  /* 0x000000100e167819 */ /* 0x044fe200000006ff */
[----:B-1----:R-:W-:-:S03]  /*01f0*/  IMAD.U32 R21, R14, 0x10000, RZ ;  /* 0x000100000e157824 */ /* 0x002fc600078e00ff */
[----:B------:R-:W-:Y:S02]  /*0200*/  FSETP.GE.AND P1, PT, R22, RZ, PT ;  /* 0x000000ff1600720b */ /* 0x000fe40003f26000 */
[----:B------:R-:W-:Y:S01]  /*0210*/  FSETP.GE.AND P0, PT, R21, RZ, PT ;  /* 0x000000ff1500720b */ /* 0x000fe20003f06000 */
[----:B---3--:R-:W-:Y:S01]  /*0220*/  IMAD.U32 R22, R20, 0x10000, RZ ;  /* 0x0001000014167824 */ /* 0x008fe200078e00ff */
[C---:B------:R-:W-:Y:S02]  /*0230*/  SEL R21, R14.reuse, RZ, !P1 ;  /* 0x000000ff0e157207 */ /* 0x040fe40004800000 */
[----:B------:R-:W-:Y:S02]  /*0240*/  SEL R14, R14, RZ, !P0 ;  /* 0x000000ff0e0e7207 */ /* 0x000fe40004000000 */
[----:B------:R-:W-:Y:S02]  /*0250*/  SHF.L.U32 R21, R21, 0x10, RZ ;  /* 0x0000001015157819 */ /* 0x000fe400000006ff */
[----:B------:R-:W-:Y:S01]  /*0260*/  FSETP.GTU.AND P0, PT, R22, RZ, PT ;  /* 0x000000ff1600720b */ /* 0x000fe20003f0c000 */
[----:B------:R-:W-:Y:S01]  /*0270*/  IMAD.U32 R14, R14, 0x10000, RZ ;  /* 0x000100000e0e7824 */ /* 0x000fe200078e00ff */
[----:B------:R-:W-:Y:S01]  /*0280*/  FSETP.GTU.AND P2, PT, R22, RZ, PT ;  /* 0x000000ff1600720b */ /* 0x000fe20003f4c000 */
[----:B------:R-:W-:Y:S01]  /*0290*/  FADD R21, RZ, -R21 ;  /* 0x80000015ff157221 */ /* 0x000fe20000000000 */
[C---:B------:R-:W-:Y:S01]  /*02a0*/  SEL R22, R20.reuse, RZ, P0 ;  /* 0x000000ff14167207 */ /* 0x040fe20000000000 */
[----:B------:R-:W-:Y:S01]  /*02b0*/  FADD R14, RZ, -R14 ;  /* 0x8000000eff0e7221 */ /* 0x000fe20000000000 */
[----:B------:R-:W-:-:S02]  /*02c0*/  SEL R20, R20, RZ, P2 ;  /* 0x000000ff14147207 */ /* 0x000fc40001000000 */
[C---:B------:R-:W-:Y:S01]  /*02d0*/  FSETP.NAN.AND P0, PT, R21.reuse, R21, PT ;  /* 0x000000151500720b */ /* 0x040fe20003f08000 */
[----:B------:R-:W-:Y:S01]  /*02e0*/  IMAD.U32 R22, R22, 0x10000, RZ ;  /* 0x0001000016167824 */ /* 0x000fe200078e00ff */
[----:B------:R-:W-:Y:S01]  /*02f0*/  FSETP.NAN.AND P1, PT, R14, R14, PT ;  /* 0x0000000e0e00720b */ /* 0x000fe20003f28000 */
[----:B----4-:R-:W-:Y:S01]  /*0300*/  IMAD.U32 R25, R16, 0x10000, RZ ;  /* 0x0001000010197824 */ /* 0x010fe200078e00ff */
[----:B------:R-:W-:Y:S02]  /*0310*/  SHF.L.U32 R23, R20, 0x10, RZ ;  /* 0x0000001014177819 */ /* 0x000fe400000006ff */
[----:B------:R-:W-:Y:S01]  /*0320*/  FSETP.GT.AND P3, PT, R21, R22, PT ;  /* 0x000000161500720b */ /* 0x000fe20003f64000 */
[----:B-----5:R-:W-:Y:S01]  /*0330*/  FADD R4, R4, R25 ;  /* 0x0000001904047221 */ /* 0x020fe20000000000 */
[----:B------:R-:W-:Y:S02]  /*0340*/  FSETP.GT.AND P2, PT, R14, R23, PT ;  /* 0x000000170e00720b */ /* 0x000fe40003f44000 */
[----:B------:R-:W-:-:S02]  /*0350*/  PRMT R16, R16, 0x7632, R16 ;  /* 0x0000763210107816 */ /* 0x000fc40000000010 */
[----:B------:R-:W-:Y:S02]  /*0360*/  I2FP.F32.S32 R27, R10 ;  /* 0x0000000a001b7245 */ /* 0x000fe40000201400 */
[----:B------:R-:W-:Y:S01]  /*0370*/  @!P0 FSEL R21, R21, R22, P3 ;  /* 0x0000001615158208 */ /* 0x000fe20001800000 */
[----:B------:R-:W-:Y:S01]  /*0380*/  IMAD.U32 R20, R16, 0x10000, RZ ;  /* 0x0001000010147824 */ /* 0x000fe200078e00ff */
[----:B------:R-:W-:Y:S02]  /*0390*/  @!P1 FSEL R14, R14, R23, P2 ;  /* 0x000000170e0e9208 */ /* 0x000fe40001000000 */
[----:B------:R-:W-:Y:S01]  /*03a0*/  PRMT R22, R17, 0x7632, R22 ;  /* 0x0000763211167816 */ /* 0x000fe20000000016 */
[----:B------:R-:W-:Y:S01]  /*03b0*/  FMUL R16, R21, 0.0078740157186985015869 ;  /* 0x3c01020415107820 */ /* 0x000fe20000400000 */
[----:B------:R-:W-:Y:S01]  /*03c0*/  SHF.L.U32 R17, R17, 0x10, RZ ;  /* 0x0000001011117819 */ /* 0x000fe200000006ff */
[----:B------:R-:W-:Y:S01]  /*03d0*/  FMUL R14, R14, 0.0078740157186985015869 ;  /* 0x3c0102040e0e7820 */ /* 0x000fe20000400000 */
[----:B------:R-:W-:Y:S01]  /*03e0*/  I2FP.F32.S32 R21, R8 ;  /* 0x0000000800157245 */ /* 0x000fe20000201400 */
[----:B------:R-:W-:Y:S01]  /*03f0*/  FADD R5, R5, R20 ;  /* 0x0000001405057221 */ /* 0x000fe20000000000 */
[----:B------:R-:W-:Y:S01]  /*0400*/  FSETP.GT.AND P0, PT, R16, 9.9999997473787516356e-06, PT ;  /* 0x3727c5ac1000780b */ /* 0x000fe20003f04000 */
[----:B------:R-:W-:Y:S01]  /*0410*/  FADD R6, R6, R17 ;  /* 0x0000001106067221 */ /* 0x000fe20000000000 */
[----:B------:R-:W-:-:S02]  /*0420*/  FSETP.GT.AND P1, PT, R14, 9.9999997473787516356e-06, PT ;  /* 0x3727c5ac0e00780b */ /* 0x000fc40003f24000 */
[----:B------:R-:W-:Y:S02]  /*0430*/  FSETP.NAN.AND P2, PT, R16, R16, PT ;  /* 0x000000101000720b */ /* 0x000fe40003f48000 */
[----:B------:R-:W-:Y:S02]  /*0440*/  FSETP.NAN.AND P3, PT, R14, R14, PT ;  /* 0x0000000e0e00720b */ /* 0x000fe40003f68000 */
[----:B------:R-:W-:Y:S02]  /*0450*/  SHF.L.U32 R10, R3, 0x10, RZ ;  /* 0x00000010030a7819 */ /* 0x000fe400000006ff */
[----:B------:R-:W-:Y:S01]  /*0460*/  I2FP.F32.S32 R17, R9 ;  /* 0x0000000900117245 */ /* 0x000fe20000201400 */
[----:B------:R-:W-:Y:S01]  /*0470*/  IMAD.U32 R9, R12, 0x10000, RZ ;  /* 0x000100000c097824 */ /* 0x000fe200078e00ff */
[C---:B------:R-:W-:Y:S01]  /*0480*/  PRMT R8, R2.reuse, 0x7632, R8 ;  /* 0x0000763202087816 */ /* 0x040fe20000000008 */
[----:B------:R-:W-:Y:S01]  /*0490*/  IMAD.U32 R2, R2, 0x10000, RZ ;  /* 0x0001000002027824 */ /* 0x000fe200078e00ff */
[----:B------:R-:W-:-:S02]  /*04a0*/  @!P0 FSEL R16, R16, 9.9999997473787516356e-06, P2 ;  /* 0x3727c5ac10108808 */ /* 0x000fc40001000000 */
[----:B------:R-:W-:Y:S01]  /*04b0*/  PRMT R3, R12, 0x7632, R3 ;  /* 0x000076320c037816 */ /* 0x000fe20000000003 */
[----:B------:R-:W-:Y:S01]  /*04c0*/  IMAD.U32 R8, R8, 0x10000, RZ ;  /* 0x0001000008087824 */ /* 0x000fe200078e00ff */
[----:B------:R-:W-:Y:S01]  /*04d0*/  @!P1 FSEL R14, R14, 9.9999997473787516356e-06, P3 ;  /* 0x3727c5ac0e0e9808 */ /* 0x000fe20001800000 */
[----:B------:R-:W-:Y:S01]  /*04e0*/  FMUL R21, R21, R16 ;  /* 0x0000001015157220 */ /* 0x000fe20000400000 */
[----:B------:R-:W-:Y:S01]  /*04f0*/  I2FP.F32.S32 R25, R11 ;  /* 0x0000000b00197245 */ /* 0x000fe20000201400 */
[----:B------:R-:W-:Y:S01]  /*0500*/  FMUL R27, R16, R27 ;  /* 0x0000001b101b7220 */ /* 0x000fe20000400000 */
[----:B------:R-:W-:Y:S01]  /*0510*/  SHF.L.U32 R23, R13, 0x10, RZ ;  /* 0x000000100d177819 */ /* 0x000fe200000006ff */
[----:B------:R-:W-:Y:S01]  /*0520*/  FMUL R17, R17, R14 ;  /* 0x0000000e11117220 */ /* 0x000fe20000400000 */
[C---:B------:R-:W-:Y:S01]  /*0530*/  SHF.L.U32 R11, R3.reuse, 0x10, RZ ;  /* 0x00000010030b7819 */ /* 0x040fe200000006ff */
[----:B------:R-:W-:Y:S01]  /*0540*/  FFMA R9, R2, R21, R9 ;  /* 0x0000001502097223 */ /* 0x000fe20000000009 */
[----:B------:R-:W-:Y:S01]  /*0550*/  PRMT R3, R3, 0x7632, R3 ;  /* 0x0000763203037816 */ /* 0x000fe20000000003 */
[----:B------:R-:W-:Y:S01]  /*0560*/  FFMA R23, R10, R27, R23 ;  /* 0x0000001b0a177223 */ /* 0x000fe20000000017 */
[----:B------:R-:W-:Y:S01]  /*0570*/  PRMT R13, R13, 0x7632, R13 ;  /* 0x000076320d0d7816 */ /* 0x000fe2000000000d */
[----:B------:R-:W-:Y:S01]  /*0580*/  FFMA R8, R8, R17, R11 ;  /* 0x0000001108087223 */ /* 0x000fe2000000000b */
[----:B------:R-:W-:Y:S01]  /*0590*/  PRMT R2, R18, 0x7632, R2 ;  /* 0x0000763212027816 */ /* 0x000fe20000000002 */
[----:B------:R-:W-:Y:S01]  /*05a0*/  FMUL R25, R14, R25 ;  /* 0x000000190e197220 */ /* 0x000fe20000400000 */
[----:B------:R-:W-:Y:S01]  /*05b0*/  SHF.L.U32 R22, R22, 0x10, RZ ;  /* 0x0000001016167819 */ /* 0x000fe200000006ff */
[----:B------:R-:W-:Y:S01]  /*05c0*/  IMAD.U32 R11, R3, 0x10000, RZ ;  /* 0x00010000030b7824 */ /* 0x000fe200078e00ff */
[----:B------:R-:W-:Y:S01]  /*05d0*/  PRMT R10, R19, 0x7632, R10 ;  /* 0x00007632130a7816 */ /* 0x000fe2000000000a */
[----:B------:R-:W-:Y:S01]  /*05e0*/  IMAD.U32 R3, R18, 0x10000, RZ ;  /* 0x0001000012037824 */ /* 0x000fe200078e00ff */
[----:B------:R-:W-:Y:S01]  /*05f0*/  SHF.L.U32 R12, R13, 0x10, RZ ;  /* 0x000000100d0c7819 */ /* 0x000fe200000006ff */
[----:B------:R-:W-:Y:S01]  /*0600*/  FADD R7, R7, R22 ;  /* 0x0000001607077221 */ /* 0x000fe20000000000 */
[----:B------:R-:W-:Y:S01]  /*0610*/  SHF.L.U32 R2, R2, 0x10, RZ ;  /* 0x0000001002027819 */ /* 0x000fe200000006ff */
[----:B------:R-:W-:Y:S01]  /*0620*/  IMAD.U32 R19, R19, 0x10000, RZ ;  /* 0x0001000013137824 */ /* 0x000fe200078e00ff */
[----:B------:R-:W-:Y:S01]  /*0630*/  SHF.L.U32 R10, R10, 0x10, RZ ;  /* 0x000000100a0a7819 */ /* 0x000fe200000006ff */
[----:B------:R-:W-:Y:S01]  /*0640*/  FFMA R11, R11, R25, R12 ;  /* 0x000000190b0b7223 */ /* 0x000fe2000000000c */
[----:B------:R-:W-:Y:S01]  /*0650*/  FFMA R3, R4, R9, R3 ;  /* 0x0000000904037223 */ /* 0x000fe20000000003 */
[----:B------:R-:W-:Y:S01]  /*0660*/  FFMA R2, R5, R8, R2 ;  /* 0x0000000805027223 */ /* 0x000fe20000000002 */
[----:B------:R-:W-:Y:S01]  /*0670*/  FFMA R5, R6, R23, R19 ;  /* 0x0000001706057223 */ /* 0x000fe20000000013 */
[----:B------:R-:W-:-:S03]  /*0680*/  FFMA R10, R7, R11, R10 ;  /* 0x0000000b070a7223 */ /* 0x000fc6000000000a */
[----:B------:R-:W-:Y:S01]  /*0690*/  F2FP.BF16.PACK_AB R4, R2, R3 ;  /* 0x000000030204723e */ /* 0x000fe200000010ff */
[----:B------:R-:W-:Y:S01]  /*06a0*/  IMAD.WIDE R2, R15, R0, c[0x0][0x1a0] ;  /* 0x000068000f027625 */ /* 0x000fe200078e0200 */
[----:B------:R-:W-:-:S05]  /*06b0*/  F2FP.BF16.PACK_AB R5, R10, R5 ;  /* 0x000000050a05723e */ /* 0x000fca00000010ff */
[----:B------:R-:W-:Y:S01]  /*06c0*/  STG.E.64 [R2.64], R4 ;  /* 0x0000000402007986 */ /* 0x000fe2000c101b04 */
[----:B------:R-:W-:Y:S05]  /*06d0*/  EXIT ;  /* 0x000000000000794d */ /* 0x000fea0003800000 */
.L_x_0:
[----:B------:R-:W-:-:S00]  /*06e0*/  BRA `(.L_x_0) ;  /* 0xfffffff000007947 */ /* 0x000fc0000383ffff */
[----:B------:R-:W-:-:S00]  /*06f0*/  NOP ;  /* 0x0000000000007918 */ /* 0x000fc00000000000 */
        /* <DEDUP_REMOVED lines=8> */
.L_x_1:
